//
// Generated by NVIDIA NVVM Compiler
//
// Compiler Build ID: CL-36424714
// Cuda compilation tools, release 13.0, V13.0.88
// Based on NVVM 20.0.0
//

.version 9.0
.target sm_100
.address_size 64

	// .globl	_Z11floatAddOnePfi

.visible .entry _Z11floatAddOnePfi(
	.param .u64 .ptr .align 1 _Z11floatAddOnePfi_param_0,
	.param .u32 _Z11floatAddOnePfi_param_1
)
{
	.reg .pred 	%p<7>;
	.reg .b32 	%r<31>;
	.reg .b32 	%f<11>;
	.reg .b64 	%rd<11>;

	ld.param.u64 	%rd2, [_Z11floatAddOnePfi_param_0];
	ld.param.u32 	%r12, [_Z11floatAddOnePfi_param_1];
	cvta.to.global.u64 	%rd1, %rd2;
	mov.u32 	%r13, %ntid.x;
	mov.u32 	%r14, %ctaid.x;
	mov.u32 	%r15, %tid.x;
	mad.lo.s32 	%r29, %r13, %r14, %r15;
	mov.u32 	%r16, %nctaid.x;
	mul.lo.s32 	%r2, %r13, %r16;
	setp.ge.s32 	%p1, %r29, %r12;
	@%p1 bra 	$L__BB0_7;
	add.s32 	%r17, %r29, %r2;
	max.s32 	%r18, %r12, %r17;
	setp.lt.s32 	%p2, %r17, %r12;
	selp.u32 	%r19, 1, 0, %p2;
	add.s32 	%r20, %r17, %r19;
	sub.s32 	%r21, %r18, %r20;
	div.u32 	%r22, %r21, %r2;
	add.s32 	%r3, %r22, %r19;
	and.b32  	%r23, %r3, 3;
	setp.eq.s32 	%p3, %r23, 3;
	@%p3 bra 	$L__BB0_4;
	add.s32 	%r24, %r3, 1;
	and.b32  	%r25, %r24, 3;
	neg.s32 	%r27, %r25;
$L__BB0_3:
	.pragma "nounroll";
	mul.wide.s32 	%rd3, %r29, 4;
	add.s64 	%rd4, %rd1, %rd3;
	ld.global.f32 	%f1, [%rd4];
	add.f32 	%f2, %f1, 0f3F800000;
	st.global.f32 	[%rd4], %f2;
	add.s32 	%r29, %r29, %r2;
	add.s32 	%r27, %r27, 1;
	setp.ne.s32 	%p4, %r27, 0;
	@%p4 bra 	$L__BB0_3;
$L__BB0_4:
	setp.lt.u32 	%p5, %r3, 3;
	@%p5 bra 	$L__BB0_7;
	mul.wide.s32 	%rd7, %r2, 4;
	shl.b32 	%r26, %r2, 2;
$L__BB0_6:
	mul.wide.s32 	%rd5, %r29, 4;
	add.s64 	%rd6, %rd1, %rd5;
	ld.global.f32 	%f3, [%rd6];
	add.f32 	%f4, %f3, 0f3F800000;
	st.global.f32 	[%rd6], %f4;
	add.s64 	%rd8, %rd6, %rd7;
	ld.global.f32 	%f5, [%rd8];
	add.f32 	%f6, %f5, 0f3F800000;
	st.global.f32 	[%rd8], %f6;
	add.s64 	%rd9, %rd8, %rd7;
	ld.global.f32 	%f7, [%rd9];
	add.f32 	%f8, %f7, 0f3F800000;
	st.global.f32 	[%rd9], %f8;
	add.s64 	%rd10, %rd9, %rd7;
	ld.global.f32 	%f9, [%rd10];
	add.f32 	%f10, %f9, 0f3F800000;
	st.global.f32 	[%rd10], %f10;
	add.s32 	%r29, %r26, %r29;
	setp.lt.s32 	%p6, %r29, %r12;
	@%p6 bra 	$L__BB0_6;
$L__BB0_7:
	ret;

}


// ===== COMPILED SASS (sm_100) =====

	.target	sm_100

	.elftype	@"ET_EXEC"


//--------------------- .note.nv.tkinfo           --------------------------
	.section	.note.nv.tkinfo,"",@"SHT_NOTE"
	.sectionflags	@"SHF_NOTE_NV_TKINFO"
	.tkinfo
        /*0018*/ 	.word	0x00000002
        /*0030*/ 	.string	""
        /*0030*/ 	.string	"ptxas"
        /*0030*/ 	.string	"Cuda compilation tools, release 13.0, V13.0.88"
        /*0030*/ 	.string	"Build cuda_13.0.r13.0/compiler.36424714_0"
        /*0030*/ 	.string	"-arch sm_100 -m 64 "



//--------------------- .note.nv.cuinfo           --------------------------
	.section	.note.nv.cuinfo,"",@"SHT_NOTE"
	.sectionflags	@"SHF_NOTE_NV_CUINFO"
        /*0018*/ 	.short	0x0002
        /*001a*/ 	.short	0x0064
        /*001c*/ 	.short	0x0082
	.zero		2


//--------------------- .nv.info                  --------------------------
	.section	.nv.info,"",@"SHT_CUDA_INFO"
	.align	4


	//----- nvinfo : EIATTR_REGCOUNT
	.align		4
        /*0000*/ 	.byte	0x04, 0x2f
        /*0002*/ 	.short	(.L_1 - .L_0)
	.align		4
.L_0:
        /*0004*/ 	.word	index@(_Z11floatAddOnePfi)
        /*0008*/ 	.word	0x00000018


	//----- nvinfo : EIATTR_FRAME_SIZE
	.align		4
.L_1:
        /*000c*/ 	.byte	0x04, 0x11
        /*000e*/ 	.short	(.L_3 - .L_2)
	.align		4
.L_2:
        /*0010*/ 	.word	index@(_Z11floatAddOnePfi)
        /*0014*/ 	.word	0x00000000


	//----- nvinfo : EIATTR_MIN_STACK_SIZE
	.align		4
.L_3:
        /*0018*/ 	.byte	0x04, 0x12
        /*001a*/ 	.short	(.L_5 - .L_4)
	.align		4
.L_4:
        /*001c*/ 	.word	index@(_Z11floatAddOnePfi)
        /*0020*/ 	.word	0x00000000
.L_5:


//--------------------- .nv.compat                --------------------------
	.section	.nv.compat,"",@"SHT_CUDA_COMPAT_INFO"
	.align	4
        /*0000*/ 	.byte	0x02, 0x09, 0x00, 0x00, 0x02, 0x02, 0x01, 0x00, 0x02, 0x05, 0x05, 0x00, 0x03, 0x07, 0x01, 0x01
        /*0010*/ 	.byte	0x02, 0x03, 0x00, 0x00, 0x02, 0x06, 0x01, 0x00, 0x04, 0x0b, 0x08, 0x00, 0x09, 0x00, 0x00, 0x00
        /*0020*/ 	.byte	0x00, 0x00, 0x00, 0x00


//--------------------- .nv.info._Z11floatAddOnePfi --------------------------
	.section	.nv.info._Z11floatAddOnePfi,"",@"SHT_CUDA_INFO"
	.sectionflags	@""
	.align	4


	//----- nvinfo : EIATTR_CUDA_API_VERSION
	.align		4
        /*0000*/ 	.byte	0x04, 0x37
        /*0002*/ 	.short	(.L_7 - .L_6)
.L_6:
        /*0004*/ 	.word	0x00000082


	//----- nvinfo : EIATTR_KPARAM_INFO
	.align		4
.L_7:
        /*0008*/ 	.byte	0x04, 0x17
        /*000a*/ 	.short	(.L_9 - .L_8)
.L_8:
        /*000c*/ 	.word	0x00000000
        /*0010*/ 	.short	0x0001
        /*0012*/ 	.short	0x0008
        /*0014*/ 	.byte	0x00, 0xf0, 0x11, 0x00


	//----- nvinfo : EIATTR_KPARAM_INFO
	.align		4
.L_9:
        /*0018*/ 	.byte	0x04, 0x17
        /*001a*/ 	.short	(.L_11 - .L_10)
.L_10:
        /*001c*/ 	.word	0x00000000
        /*0020*/ 	.short	0x0000
        /*0022*/ 	.short	0x0000
        /*0024*/ 	.byte	0x00, 0xf5, 0x21, 0x00


	//----- nvinfo : EIATTR_SPARSE_MMA_MASK
	.align		4
.L_11:
        /*0028*/ 	.byte	0x03, 0x50
        /*002a*/ 	.short	0x0000


	//----- nvinfo : EIATTR_MAXREG_COUNT
	.align		4
        /*002c*/ 	.byte	0x03, 0x1b
        /*002e*/ 	.short	0x00ff


	//----- nvinfo : EIATTR_MERCURY_ISA_VERSION
	.align		4
        /*0030*/ 	.byte	0x03, 0x5f
        /*0032*/ 	.short	0x0101


	//----- nvinfo : EIATTR_VRC_CTA_INIT_COUNT
	.align		4
        /*0034*/ 	.byte	0x02, 0x4a
	.zero		1
	.zero		1


	//----- nvinfo : EIATTR_EXIT_INSTR_OFFSETS
	.align		4
        /*0038*/ 	.byte	0x04, 0x1c
        /*003a*/ 	.short	(.L_13 - .L_12)


	//   ....[0]....
.L_12:
        /*003c*/ 	.word	0x00000090


	//   ....[1]....
        /*0040*/ 	.word	0x00000360


	//   ....[2]....
        /*0044*/ 	.word	0x000004a0


	//----- nvinfo : EIATTR_CRS_STACK_SIZE
	.align		4
.L_13:
        /*0048*/ 	.byte	0x04, 0x1e
        /*004a*/ 	.short	(.L_15 - .L_14)
.L_14:
        /*004c*/ 	.word	0x00000000


	//----- nvinfo : EIATTR_CBANK_PARAM_SIZE
	.align		4
.L_15:
        /*0050*/ 	.byte	0x03, 0x19
        /*0052*/ 	.short	0x000c


	//----- nvinfo : EIATTR_PARAM_CBANK
	.align		4
        /*0054*/ 	.byte	0x04, 0x0a
        /*0056*/ 	.short	(.L_17 - .L_16)
	.align		4
.L_16:
        /*0058*/ 	.word	index@(.nv.constant0._Z11floatAddOnePfi)
        /*005c*/ 	.short	0x0380
        /*005e*/ 	.short	0x000c


	//----- nvinfo : EIATTR_SW_WAR
	.align		4
.L_17:
        /*0060*/ 	.byte	0x04, 0x36
        /*0062*/ 	.short	(.L_19 - .L_18)
.L_18:
        /*0064*/ 	.word	0x00000008
.L_19:


//--------------------- .nv.callgraph             --------------------------
	.section	.nv.callgraph,"",@"SHT_CUDA_CALLGRAPH"
	.align	4
	.sectionentsize	8
	.align		4
        /*0000*/ 	.word	0x00000000
	.align		4
        /*0004*/ 	.word	0xffffffff
	.align		4
        /*0008*/ 	.word	0x00000000
	.align		4
        /*000c*/ 	.word	0xfffffffe
	.align		4
        /*0010*/ 	.word	0x00000000
	.align		4
        /*0014*/ 	.word	0xfffffffd
	.align		4
        /*0018*/ 	.word	0x00000000
	.align		4
        /*001c*/ 	.word	0xfffffffc


//--------------------- .text._Z11floatAddOnePfi  --------------------------
	.section	.text._Z11floatAddOnePfi,"ax",@progbits
	.align	128
        .global         _Z11floatAddOnePfi
        .type           _Z11floatAddOnePfi,@function
        .size           _Z11floatAddOnePfi,(.L_x_5 - _Z11floatAddOnePfi)
        .other          _Z11floatAddOnePfi,@"STO_CUDA_ENTRY STV_DEFAULT"
_Z11floatAddOnePfi:
.text._Z11floatAddOnePfi:
[----:B------:R-:W-:Y:S01]  /*0000*/  LDC R1, c[0x0][0x37c] ;  /* 0x0000df00ff017b82 */ /* 0x000fe20000000800 */
[----:B------:R-:W0:Y:S01]  /*0010*/  S2R R5, SR_CTAID.X ;  /* 0x0000000000057919 */ /* 0x000e220000002500 */
[----:B------:R-:W0:Y:S06]  /*0020*/  LDCU UR4, c[0x0][0x360] ;  /* 0x00006c00ff0477ac */ /* 0x000e2c0008000800 */
[----:B------:R-:W1:Y:S01]  /*0030*/  LDC R2, c[0x0][0x370] ;  /* 0x0000dc00ff027b82 */ /* 0x000e620000000800 */
[----:B------:R-:W0:Y:S01]  /*0040*/  S2R R0, SR_TID.X ;  /* 0x0000000000007919 */ /* 0x000e220000002100 */
[----:B------:R-:W2:Y:S01]  /*0050*/  LDCU UR6, c[0x0][0x388] ;  /* 0x00007100ff0677ac */ /* 0x000ea20008000800 */
[----:B0-----:R-:W-:-:S02]  /*0060*/  IMAD R5, R5, UR4, R0 ;  /* 0x0000000405057c24 */ /* 0x001fc4000f8e0200 */
[----:B-1----:R-:W-:-:S03]  /*0070*/  IMAD R0, R2, UR4, RZ ;  /* 0x0000000402007c24 */ /* 0x002fc6000f8e02ff */
[----:B--2---:R-:W-:-:S13]  /*0080*/  ISETP.GE.AND P0, PT, R5, UR6, PT ;  /* 0x0000000605007c0c */ /* 0x004fda000bf06270 */
[----:B------:R-:W-:Y:S05]  /*0090*/  @P0 EXIT ;  /* 0x000000000000094d */ /* 0x000fea0003800000 */
[----:B------:R-:W0:Y:S01]  /*00a0*/  I2F.U32.RP R8, R0 ;  /* 0x0000000000087306 */ /* 0x000e220000209000 */
[C---:B------:R-:W-:Y:S01]  /*00b0*/  IADD3 R4, PT, PT, R0.reuse, R5, RZ ;  /* 0x0000000500047210 */ /* 0x040fe20007ffe0ff */
[----:B------:R-:W-:Y:S01]  /*00c0*/  IMAD.MOV R9, RZ, RZ, -R0 ;  /* 0x000000ffff097224 */ /* 0x000fe200078e0a00 */
[----:B------:R-:W-:Y:S01]  /*00d0*/  ISETP.NE.U32.AND P2, PT, R0, RZ, PT ;  /* 0x000000ff0000720c */ /* 0x000fe20003f45070 */
[----:B------:R-:W1:Y:S01]  /*00e0*/  LDCU.64 UR4, c[0x0][0x358] ;  /* 0x00006b00ff0477ac */ /* 0x000e620008000a00 */
[C---:B------:R-:W-:Y:S01]  /*00f0*/  ISETP.GE.AND P0, PT, R4.reuse, UR6, PT ;  /* 0x0000000604007c0c */ /* 0x040fe2000bf06270 */
[----:B------:R-:W-:Y:S01]  /*0100*/  BSSY.RECONVERGENT B0, `(.L_x_0) ;  /* 0x0000025000007945 */ /* 0x000fe20003800200 */
[----:B------:R-:W-:Y:S02]  /*0110*/  VIMNMX R7, PT, PT, R4, UR6, !PT ;  /* 0x0000000604077c48 */ /* 0x000fe4000ffe0100 */
[----:B------:R-:W-:-:S04]  /*0120*/  SEL R6, RZ, 0x1, P0 ;  /* 0x00000001ff067807 */ /* 0x000fc80000000000 */
[----:B------:R-:W-:Y:S01]  /*0130*/  IADD3 R7, PT, PT, R7, -R4, -R6 ;  /* 0x8000000407077210 */ /* 0x000fe20007ffe806 */
[----:B0-----:R-:W0:Y:S02]  /*0140*/  MUFU.RCP R8, R8 ;  /* 0x0000000800087308 */ /* 0x001e240000001000 */
[----:B0-----:R-:W-:-:S06]  /*0150*/  IADD3 R2, PT, PT, R8, 0xffffffe, RZ ;  /* 0x0ffffffe08027810 */ /* 0x001fcc0007ffe0ff */
[----:B------:R0:W2:Y:S02]  /*0160*/  F2I.FTZ.U32.TRUNC.NTZ R3, R2 ;  /* 0x0000000200037305 */ /* 0x0000a4000021f000 */
[----:B0-----:R-:W-:Y:S02]  /*0170*/  IMAD.MOV.U32 R2, RZ, RZ, RZ ;  /* 0x000000ffff027224 */ /* 0x001fe400078e00ff */
[----:B--2---:R-:W-:-:S04]  /*0180*/  IMAD R9, R9, R3, RZ ;  /* 0x0000000309097224 */ /* 0x004fc800078e02ff */
[----:B------:R-:W-:-:S06]  /*0190*/  IMAD.HI.U32 R8, R3, R9, R2 ;  /* 0x0000000903087227 */ /* 0x000fcc00078e0002 */
[----:B------:R-:W-:-:S05]  /*01a0*/  IMAD.HI.U32 R9, R8, R7, RZ ;  /* 0x0000000708097227 */ /* 0x000fca00078e00ff */
[----:B------:R-:W-:-:S05]  /*01b0*/  IADD3 R2, PT, PT, -R9, RZ, RZ ;  /* 0x000000ff09027210 */ /* 0x000fca0007ffe1ff */
[----:B------:R-:W-:Y:S02]  /*01c0*/  IMAD R7, R0, R2, R7 ;  /* 0x0000000200077224 */ /* 0x000fe400078e0207 */
[----:B------:R-:W0:Y:S03]  /*01d0*/  LDC.64 R2, c[0x0][0x380] ;  /* 0x0000e000ff027b82 */ /* 0x000e260000000a00 */
[----:B------:R-:W-:-:S13]  /*01e0*/  ISETP.GE.U32.AND P0, PT, R7, R0, PT ;  /* 0x000000000700720c */ /* 0x000fda0003f06070 */
[----:B------:R-:W-:Y:S01]  /*01f0*/  @P0 IMAD.IADD R7, R7, 0x1, -R0 ;  /* 0x0000000107070824 */ /* 0x000fe200078e0a00 */
[----:B------:R-:W-:-:S04]  /*0200*/  @P0 IADD3 R9, PT, PT, R9, 0x1, RZ ;  /* 0x0000000109090810 */ /* 0x000fc80007ffe0ff */
[----:B------:R-:W-:-:S13]  /*0210*/  ISETP.GE.U32.AND P1, PT, R7, R0, PT ;  /* 0x000000000700720c */ /* 0x000fda0003f26070 */
[----:B------:R-:W-:Y:S01]  /*0220*/  @P1 VIADD R9, R9, 0x1 ;  /* 0x0000000109091836 */ /* 0x000fe20000000000 */
[----:B------:R-:W-:-:S04]  /*0230*/  @!P2 LOP3.LUT R9, RZ, R0, RZ, 0x33, !PT ;  /* 0x00000000ff09a212 */ /* 0x000fc800078e33ff */
[----:B------:R-:W-:-:S04]  /*0240*/  IADD3 R4, PT, PT, R6, R9, RZ ;  /* 0x0000000906047210 */ /* 0x000fc80007ffe0ff */
[C---:B------:R-:W-:Y:S02]  /*0250*/  LOP3.LUT R6, R4.reuse, 0x3, RZ, 0xc0, !PT ;  /* 0x0000000304067812 */ /* 0x040fe400078ec0ff */
[----:B------:R-:W-:Y:S02]  /*0260*/  ISETP.GE.U32.AND P1, PT, R4, 0x3, PT ;  /* 0x000000030400780c */ /* 0x000fe40003f26070 */
[----:B------:R-:W-:-:S13]  /*0270*/  ISETP.NE.AND P0, PT, R6, 0x3, PT ;  /* 0x000000030600780c */ /* 0x000fda0003f05270 */
[----:B01----:R-:W-:Y:S05]  /*0280*/  @!P0 BRA `(.L_x_1) ;  /* 0x0000000000308947 */ /* 0x003fea0003800000 */
[----:B------:R-:W0:Y:S01]  /*0290*/  LDC.64 R8, c[0x0][0x380] ;  /* 0x0000e000ff087b82 */ /* 0x000e220000000a00 */
[----:B------:R-:W-:-:S05]  /*02a0*/  VIADD R4, R4, 0x1 ;  /* 0x0000000104047836 */ /* 0x000fca0000000000 */
[----:B------:R-:W-:-:S04]  /*02b0*/  LOP3.LUT R4, R4, 0x3, RZ, 0xc0, !PT ;  /* 0x0000000304047812 */ /* 0x000fc800078ec0ff */
[----:B------:R-:W-:-:S07]  /*02c0*/  IADD3 R4, PT, PT, -R4, RZ, RZ ;  /* 0x000000ff04047210 */ /* 0x000fce0007ffe1ff */
.L_x_2:
[----:B01----:R-:W-:-:S05]  /*02d0*/  IMAD.WIDE R6, R5, 0x4, R8 ;  /* 0x0000000405067825 */ /* 0x003fca00078e0208 */
[----:B------:R-:W2:Y:S01]  /*02e0*/  LDG.E R10, desc[UR4][R6.64] ;  /* 0x00000004060a7981 */ /* 0x000ea2000c1e1900 */
[----:B------:R-:W-:Y:S01]  /*02f0*/  VIADD R4, R4, 0x1 ;  /* 0x0000000104047836 */ /* 0x000fe20000000000 */
[----:B------:R-:W-:-:S04]  /*0300*/  IADD3 R5, PT, PT, R0, R5, RZ ;  /* 0x0000000500057210 */ /* 0x000fc80007ffe0ff */
[----:B------:R-:W-:Y:S01]  /*0310*/  ISETP.NE.AND P0, PT, R4, RZ, PT ;  /* 0x000000ff0400720c */ /* 0x000fe20003f05270 */
[----:B--2---:R-:W-:-:S05]  /*0320*/  FADD R11, R10, 1 ;  /* 0x3f8000000a0b7421 */ /* 0x004fca0000000000 */
[----:B------:R1:W-:Y:S07]  /*0330*/  STG.E desc[UR4][R6.64], R11 ;  /* 0x0000000b06007986 */ /* 0x0003ee000c101904 */
[----:B------:R-:W-:Y:S05]  /*0340*/  @P0 BRA `(.L_x_2) ;  /* 0xfffffffc00e00947 */ /* 0x000fea000383ffff */
.L_x_1:
[----:B------:R-:W-:Y:S05]  /*0350*/  BSYNC.RECONVERGENT B0 ;  /* 0x0000000000007941 */ /* 0x000fea0003800200 */
.L_x_0:
[----:B------:R-:W-:Y:S05]  /*0360*/  @!P1 EXIT ;  /* 0x000000000000994d */ /* 0x000fea0003800000 */
.L_x_3:
[----:B0-----:R-:W-:-:S05]  /*0370*/  IMAD.WIDE R12, R5, 0x4, R2 ;  /* 0x00000004050c7825 */ /* 0x001fca00078e0202 */
[----:B------:R-:W2:Y:S01]  /*0380*/  LDG.E R4, desc[UR4][R12.64] ;  /* 0x000000040c047981 */ /* 0x000ea2000c1e1900 */
[----:B-1----:R-:W-:-:S04]  /*0390*/  IMAD.WIDE R6, R0, 0x4, R12 ;  /* 0x0000000400067825 */ /* 0x002fc800078e020c */
[----:B--2---:R-:W-:-:S05]  /*03a0*/  FADD R15, R4, 1 ;  /* 0x3f800000040f7421 */ /* 0x004fca0000000000 */
[----:B------:R0:W-:Y:S04]  /*03b0*/  STG.E desc[UR4][R12.64], R15 ;  /* 0x0000000f0c007986 */ /* 0x0001e8000c101904 */
[----:B------:R-:W2:Y:S01]  /*03c0*/  LDG.E R4, desc[UR4][R6.64] ;  /* 0x0000000406047981 */ /* 0x000ea2000c1e1900 */
[----:B------:R-:W-:-:S04]  /*03d0*/  IMAD.WIDE R8, R0, 0x4, R6 ;  /* 0x0000000400087825 */ /* 0x000fc800078e0206 */
[----:B--2---:R-:W-:-:S05]  /*03e0*/  FADD R17, R4, 1 ;  /* 0x3f80000004117421 */ /* 0x004fca0000000000 */
[----:B------:R0:W-:Y:S04]  /*03f0*/  STG.E desc[UR4][R6.64], R17 ;  /* 0x0000001106007986 */ /* 0x0001e8000c101904 */
[----:B------:R-:W2:Y:S01]  /*0400*/  LDG.E R4, desc[UR4][R8.64] ;  /* 0x0000000408047981 */ /* 0x000ea2000c1e1900 */
[----:B------:R-:W-:-:S04]  /*0410*/  IMAD.WIDE R10, R0, 0x4, R8 ;  /* 0x00000004000a7825 */ /* 0x000fc800078e0208 */
[----:B--2---:R-:W-:-:S05]  /*0420*/  FADD R19, R4, 1 ;  /* 0x3f80000004137421 */ /* 0x004fca0000000000 */
[----:B------:R0:W-:Y:S04]  /*0430*/  STG.E desc[UR4][R8.64], R19 ;  /* 0x0000001308007986 */ /* 0x0001e8000c101904 */
[----:B------:R-:W2:Y:S01]  /*0440*/  LDG.E R4, desc[UR4][R10.64] ;  /* 0x000000040a047981 */ /* 0x000ea2000c1e1900 */
[----:B------:R-:W-:-:S04]  /*0450*/  LEA R5, R0, R5, 0x2 ;  /* 0x0000000500057211 */ /* 0x000fc800078e10ff */
[----:B------:R-:W-:Y:S01]  /*0460*/  ISETP.GE.AND P0, PT, R5, UR6, PT ;  /* 0x0000000605007c0c */ /* 0x000fe2000bf06270 */
[----:B--2---:R-:W-:-:S05]  /*0470*/  FADD R21, R4, 1 ;  /* 0x3f80000004157421 */ /* 0x004fca0000000000 */
[----:B------:R0:W-:Y:S07]  /*0480*/  STG.E desc[UR4][R10.64], R21 ;  /* 0x000000150a007986 */ /* 0x0001ee000c101904 */
[----:B------:R-:W-:Y:S05]  /*0490*/  @!P0 BRA `(.L_x_3) ;  /* 0xfffffffc00b48947 */ /* 0x000fea000383ffff */
[----:B------:R-:W-:Y:S05]  /*04a0*/  EXIT ;  /* 0x000000000000794d */ /* 0x000fea0003800000 */
.L_x_4:
[----:B------:R-:W-:-:S00]  /*04b0*/  BRA `(.L_x_4) ;  /* 0xfffffffc00fc7947 */ /* 0x000fc0000383ffff */
[----:B------:R-:W-:-:S00]  /*04c0*/  NOP ;  /* 0x0000000000007918 */ /* 0x000fc00000000000 */
        /* <DEDUP_REMOVED lines=11> */
.L_x_5:


//--------------------- .nv.shared.reserved.0     --------------------------
	.section	.nv.shared.reserved.0,"aw",@nobits
	.weak		__nv_reservedSMEM_offset_0_alias
	.size		__nv_reservedSMEM_offset_0_alias, 0, 64
	.other		__nv_reservedSMEM_offset_0_alias,@"STO_CUDA_RESERVED_SHARED STV_DEFAULT"
__nv_reservedSMEM_offset_0_alias:
	.zero		0
	.zero		64


//--------------------- .nv.constant0._Z11floatAddOnePfi --------------------------
	.section	.nv.constant0._Z11floatAddOnePfi,"a",@progbits
	.sectionflags	@""
	.align	4
.nv.constant0._Z11floatAddOnePfi:
	.zero		908


//--------------------- SYMBOLS --------------------------

	.type		.nv.reservedSmem.offset0,@object
	.size		.nv.reservedSmem.offset0,0x4
